//
// Generated by NVIDIA NVVM Compiler
//
// Compiler Build ID: CL-36424714
// Cuda compilation tools, release 13.0, V13.0.88
// Based on NVVM 20.0.0
//

.version 9.0
.target sm_100
.address_size 64

	// .globl	_Z13computeKernelPf
.const .align 4 .f32 const_tmin;
.const .align 4 .f32 const_delta;
.const .align 4 .u32 const_coefficients;
.const .align 4 .f32 const_pi;
.const .align 4 .f32 const_pi_squared;
.const .align 4 .f32 const_T;
.const .align 4 .f32 const_pi_over_T;
.const .align 4 .f32 constant_result_coefficient;
// _ZZ13computeKernelPfE19shared_coefficients has been demoted
.global .align 4 .b8 __cudart_i2opi_f[24] = {65, 144, 67, 60, 153, 149, 98, 219, 192, 221, 52, 245, 209, 87, 39, 252, 41, 21, 68, 78, 110, 131, 249, 162};

.visible .entry _Z13computeKernelPf(
	.param .u64 .ptr .align 1 _Z13computeKernelPf_param_0
)
{
	.local .align 4 .b8 	__local_depot0[28];
	.reg .b64 	%SP;
	.reg .b64 	%SPL;
	.reg .pred 	%p<14>;
	.reg .b32 	%r<64>;
	.reg .b32 	%f<54>;
	.reg .b64 	%rd<25>;
	.reg .b64 	%fd<3>;
	// demoted variable
	.shared .align 4 .b8 _ZZ13computeKernelPfE19shared_coefficients[4096];
	mov.u64 	%SPL, __local_depot0;
	ld.param.u64 	%rd9, [_Z13computeKernelPf_param_0];
	add.u64 	%rd1, %SPL, 0;
	mov.u32 	%r23, %ctaid.x;
	mov.u32 	%r1, %ntid.x;
	mov.u32 	%r58, %tid.x;
	mad.lo.s32 	%r3, %r23, %r1, %r58;
	ld.const.u32 	%r4, [const_coefficients];
	setp.ge.s32 	%p1, %r58, %r4;
	@%p1 bra 	$L__BB0_3;
	mov.u32 	%r26, _ZZ13computeKernelPfE19shared_coefficients;
$L__BB0_2:
	add.s32 	%r24, %r58, 1;
	cvt.rn.f32.s32 	%f12, %r24;
	mul.f32 	%f13, %f12, 0f40800000;
	mul.f32 	%f14, %f13, %f12;
	sub.f32 	%f15, %f14, %f13;
	add.f32 	%f16, %f15, 0f3F800000;
	rcp.rn.f32 	%f17, %f16;
	shl.b32 	%r25, %r58, 2;
	add.s32 	%r27, %r26, %r25;
	st.shared.f32 	[%r27], %f17;
	add.s32 	%r58, %r58, %r1;
	setp.lt.s32 	%p2, %r58, %r4;
	@%p2 bra 	$L__BB0_2;
$L__BB0_3:
	bar.sync 	0;
	mov.u32 	%r28, %nctaid.x;
	mul.lo.s32 	%r29, %r28, %r1;
	setp.ge.u32 	%p3, %r3, %r29;
	@%p3 bra 	$L__BB0_16;
	ld.const.f32 	%f19, [const_tmin];
	cvt.rn.f32.s32 	%f20, %r3;
	ld.const.f32 	%f21, [const_delta];
	fma.rn.f32 	%f1, %f21, %f20, %f19;
	setp.lt.s32 	%p4, %r4, 1;
	mov.f32 	%f53, 0f00000000;
	@%p4 bra 	$L__BB0_15;
	mov.f32 	%f53, 0f00000000;
	mov.b32 	%r59, 1;
	ld.const.f32 	%f2, [const_pi_over_T];
	mov.u32 	%r56, _ZZ13computeKernelPfE19shared_coefficients;
	mov.u64 	%rd11, __cudart_i2opi_f;
$L__BB0_6:
	mov.u32 	%r7, %r59;
	shl.b32 	%r31, %r7, 1;
	add.s32 	%r32, %r31, -1;
	cvt.rn.f32.s32 	%f23, %r32;
	mul.f32 	%f24, %f2, %f23;
	mul.f32 	%f4, %f1, %f24;
	mul.f32 	%f25, %f4, 0f3F22F983;
	cvt.rni.s32.f32 	%r63, %f25;
	cvt.rn.f32.s32 	%f26, %r63;
	fma.rn.f32 	%f27, %f26, 0fBFC90FDA, %f4;
	fma.rn.f32 	%f28, %f26, 0fB3A22168, %f27;
	fma.rn.f32 	%f52, %f26, 0fA7C234C5, %f28;
	abs.f32 	%f6, %f4;
	setp.ltu.f32 	%p5, %f6, 0f47CE4780;
	@%p5 bra 	$L__BB0_14;
	setp.neu.f32 	%p6, %f6, 0f7F800000;
	@%p6 bra 	$L__BB0_9;
	mov.f32 	%f31, 0f00000000;
	mul.rn.f32 	%f52, %f4, %f31;
	mov.b32 	%r63, 0;
	bra.uni 	$L__BB0_14;
$L__BB0_9:
	mov.b32 	%r9, %f4;
	shl.b32 	%r34, %r9, 8;
	or.b32  	%r10, %r34, -2147483648;
	mov.b64 	%rd24, 0;
	mov.b32 	%r60, 0;
	mov.u64 	%rd22, %rd11;
	mov.u64 	%rd23, %rd1;
$L__BB0_10:
	.pragma "nounroll";
	ld.global.nc.u32 	%r35, [%rd22];
	mad.wide.u32 	%rd13, %r35, %r10, %rd24;
	shr.u64 	%rd24, %rd13, 32;
	st.local.u32 	[%rd23], %rd13;
	add.s32 	%r60, %r60, 1;
	add.s64 	%rd23, %rd23, 4;
	add.s64 	%rd22, %rd22, 4;
	setp.ne.s32 	%p7, %r60, 6;
	@%p7 bra 	$L__BB0_10;
	shr.u32 	%r36, %r9, 23;
	st.local.u32 	[%rd1+24], %rd24;
	and.b32  	%r13, %r36, 31;
	and.b32  	%r37, %r36, 224;
	add.s32 	%r38, %r37, -128;
	shr.u32 	%r39, %r38, 5;
	mul.wide.u32 	%rd14, %r39, 4;
	sub.s64 	%rd8, %rd1, %rd14;
	ld.local.u32 	%r61, [%rd8+24];
	ld.local.u32 	%r62, [%rd8+20];
	setp.eq.s32 	%p8, %r13, 0;
	@%p8 bra 	$L__BB0_13;
	shf.l.wrap.b32 	%r61, %r62, %r61, %r13;
	ld.local.u32 	%r40, [%rd8+16];
	shf.l.wrap.b32 	%r62, %r40, %r62, %r13;
$L__BB0_13:
	shr.u32 	%r41, %r61, 30;
	shf.l.wrap.b32 	%r42, %r62, %r61, 2;
	shl.b32 	%r43, %r62, 2;
	shr.u32 	%r44, %r42, 31;
	add.s32 	%r45, %r44, %r41;
	neg.s32 	%r46, %r45;
	setp.lt.s32 	%p9, %r9, 0;
	selp.b32 	%r63, %r46, %r45, %p9;
	xor.b32  	%r47, %r42, %r9;
	shr.s32 	%r48, %r42, 31;
	xor.b32  	%r49, %r48, %r42;
	xor.b32  	%r50, %r48, %r43;
	cvt.u64.u32 	%rd15, %r49;
	shl.b64 	%rd16, %rd15, 32;
	cvt.u64.u32 	%rd17, %r50;
	or.b64  	%rd18, %rd16, %rd17;
	cvt.rn.f64.s64 	%fd1, %rd18;
	mul.f64 	%fd2, %fd1, 0d3BF921FB54442D19;
	cvt.rn.f32.f64 	%f29, %fd2;
	neg.f32 	%f30, %f29;
	setp.lt.s32 	%p10, %r47, 0;
	selp.f32 	%f52, %f30, %f29, %p10;
$L__BB0_14:
	add.s32 	%r52, %r63, 1;
	mul.rn.f32 	%f32, %f52, %f52;
	and.b32  	%r53, %r63, 1;
	setp.eq.b32 	%p11, %r53, 1;
	selp.f32 	%f33, %f52, 0f3F800000, %p11;
	fma.rn.f32 	%f34, %f32, %f33, 0f00000000;
	fma.rn.f32 	%f35, %f32, 0f37CBAC00, 0fBAB607ED;
	selp.f32 	%f36, 0fB94D4153, %f35, %p11;
	selp.f32 	%f37, 0f3C0885E4, 0f3D2AAABB, %p11;
	fma.rn.f32 	%f38, %f36, %f32, %f37;
	selp.f32 	%f39, 0fBE2AAAA8, 0fBEFFFFFF, %p11;
	fma.rn.f32 	%f40, %f38, %f32, %f39;
	fma.rn.f32 	%f41, %f40, %f34, %f33;
	and.b32  	%r54, %r52, 2;
	setp.eq.s32 	%p12, %r54, 0;
	mov.f32 	%f42, 0f00000000;
	sub.f32 	%f43, %f42, %f41;
	selp.f32 	%f44, %f41, %f43, %p12;
	shl.b32 	%r55, %r7, 2;
	add.s32 	%r57, %r56, %r55;
	ld.shared.f32 	%f45, [%r57+-4];
	fma.rn.f32 	%f53, %f45, %f44, %f53;
	add.s32 	%r59, %r7, 1;
	setp.ne.s32 	%p13, %r7, %r4;
	@%p13 bra 	$L__BB0_6;
$L__BB0_15:
	ld.const.f32 	%f46, [const_T];
	mul.f32 	%f47, %f46, 0f3F000000;
	ld.const.f32 	%f48, [constant_result_coefficient];
	mul.f32 	%f49, %f53, %f48;
	sub.f32 	%f50, %f47, %f49;
	cvta.to.global.u64 	%rd19, %rd9;
	mul.wide.s32 	%rd20, %r3, 4;
	add.s64 	%rd21, %rd19, %rd20;
	st.global.f32 	[%rd21], %f50;
$L__BB0_16:
	ret;

}


// ===== COMPILED SASS (sm_100) =====

	.target	sm_100

	.elftype	@"ET_EXEC"


//--------------------- .note.nv.tkinfo           --------------------------
	.section	.note.nv.tkinfo,"",@"SHT_NOTE"
	.sectionflags	@"SHF_NOTE_NV_TKINFO"
	.tkinfo
        /*0018*/ 	.word	0x00000002
        /*0030*/ 	.string	""
        /*0030*/ 	.string	"ptxas"
        /*0030*/ 	.string	"Cuda compilation tools, release 13.0, V13.0.88"
        /*0030*/ 	.string	"Build cuda_13.0.r13.0/compiler.36424714_0"
        /*0030*/ 	.string	"-arch sm_100 -m 64 "



//--------------------- .note.nv.cuinfo           --------------------------
	.section	.note.nv.cuinfo,"",@"SHT_NOTE"
	.sectionflags	@"SHF_NOTE_NV_CUINFO"
        /*0018*/ 	.short	0x0002
        /*001a*/ 	.short	0x0064
        /*001c*/ 	.short	0x0082
	.zero		2


//--------------------- .nv.info                  --------------------------
	.section	.nv.info,"",@"SHT_CUDA_INFO"
	.align	4


	//----- nvinfo : EIATTR_REGCOUNT
	.align		4
        /*0000*/ 	.byte	0x04, 0x2f
        /*0002*/ 	.short	(.L_10 - .L_9)
	.align		4
.L_9:
        /*0004*/ 	.word	index@(_Z13computeKernelPf)
        /*0008*/ 	.word	0x00000016


	//----- nvinfo : EIATTR_FRAME_SIZE
	.align		4
.L_10:
        /*000c*/ 	.byte	0x04, 0x11
        /*000e*/ 	.short	(.L_12 - .L_11)
	.align		4
.L_11:
        /*0010*/ 	.word	index@($__internal_0_$__cuda_sm20_rcp_rn_f32_slowpath)
        /*0014*/ 	.word	0x00000000


	//----- nvinfo : EIATTR_FRAME_SIZE
	.align		4
.L_12:
        /*0018*/ 	.byte	0x04, 0x11
        /*001a*/ 	.short	(.L_14 - .L_13)
	.align		4
.L_13:
        /*001c*/ 	.word	index@(_Z13computeKernelPf)
        /*0020*/ 	.word	0x00000000


	//----- nvinfo : EIATTR_MIN_STACK_SIZE
	.align		4
.L_14:
        /*0024*/ 	.byte	0x04, 0x12
        /*0026*/ 	.short	(.L_16 - .L_15)
	.align		4
.L_15:
        /*0028*/ 	.word	index@(_Z13computeKernelPf)
        /*002c*/ 	.word	0x00000000
.L_16:


//--------------------- .nv.compat                --------------------------
	.section	.nv.compat,"",@"SHT_CUDA_COMPAT_INFO"
	.align	4
        /*0000*/ 	.byte	0x02, 0x09, 0x00, 0x00, 0x02, 0x02, 0x01, 0x00, 0x02, 0x05, 0x05, 0x00, 0x03, 0x07, 0x01, 0x01
        /*0010*/ 	.byte	0x02, 0x03, 0x00, 0x00, 0x02, 0x06, 0x01, 0x00, 0x04, 0x0b, 0x08, 0x00, 0x01, 0x00, 0x00, 0x00
        /*0020*/ 	.byte	0x00, 0x00, 0x00, 0x00


//--------------------- .nv.info._Z13computeKernelPf --------------------------
	.section	.nv.info._Z13computeKernelPf,"",@"SHT_CUDA_INFO"
	.sectionflags	@""
	.align	4


	//----- nvinfo : EIATTR_CUDA_API_VERSION
	.align		4
        /*0000*/ 	.byte	0x04, 0x37
        /*0002*/ 	.short	(.L_18 - .L_17)
.L_17:
        /*0004*/ 	.word	0x00000082


	//----- nvinfo : EIATTR_KPARAM_INFO
	.align		4
.L_18:
        /*0008*/ 	.byte	0x04, 0x17
        /*000a*/ 	.short	(.L_20 - .L_19)
.L_19:
        /*000c*/ 	.word	0x00000000
        /*0010*/ 	.short	0x0000
        /*0012*/ 	.short	0x0000
        /*0014*/ 	.byte	0x00, 0xf5, 0x21, 0x00


	//----- nvinfo : EIATTR_SPARSE_MMA_MASK
	.align		4
.L_20:
        /*0018*/ 	.byte	0x03, 0x50
        /*001a*/ 	.short	0x0000


	//----- nvinfo : EIATTR_MAXREG_COUNT
	.align		4
        /*001c*/ 	.byte	0x03, 0x1b
        /*001e*/ 	.short	0x00ff


	//----- nvinfo : EIATTR_NUM_BARRIERS
	.align		4
        /*0020*/ 	.byte	0x02, 0x4c
        /*0022*/ 	.byte	0x01
	.zero		1


	//----- nvinfo : EIATTR_MERCURY_ISA_VERSION
	.align		4
        /*0024*/ 	.byte	0x03, 0x5f
        /*0026*/ 	.short	0x0101


	//----- nvinfo : EIATTR_VRC_CTA_INIT_COUNT
	.align		4
        /*0028*/ 	.byte	0x02, 0x4a
	.zero		1
	.zero		1


	//----- nvinfo : EIATTR_EXIT_INSTR_OFFSETS
	.align		4
        /*002c*/ 	.byte	0x04, 0x1c
        /*002e*/ 	.short	(.L_22 - .L_21)


	//   ....[0]....
.L_21:
        /*0030*/ 	.word	0x000002c0


	//   ....[1]....
        /*0034*/ 	.word	0x00000c80


	//----- nvinfo : EIATTR_CRS_STACK_SIZE
	.align		4
.L_22:
        /*0038*/ 	.byte	0x04, 0x1e
        /*003a*/ 	.short	(.L_24 - .L_23)
.L_23:
        /*003c*/ 	.word	0x00000000


	//----- nvinfo : EIATTR_CBANK_PARAM_SIZE
	.align		4
.L_24:
        /*0040*/ 	.byte	0x03, 0x19
        /*0042*/ 	.short	0x0008


	//----- nvinfo : EIATTR_PARAM_CBANK
	.align		4
        /*0044*/ 	.byte	0x04, 0x0a
        /*0046*/ 	.short	(.L_26 - .L_25)
	.align		4
.L_25:
        /*0048*/ 	.word	index@(.nv.constant0._Z13computeKernelPf)
        /*004c*/ 	.short	0x0380
        /*004e*/ 	.short	0x0008


	//----- nvinfo : EIATTR_SW_WAR
	.align		4
.L_26:
        /*0050*/ 	.byte	0x04, 0x36
        /*0052*/ 	.short	(.L_28 - .L_27)
.L_27:
        /*0054*/ 	.word	0x00000008
.L_28:


//--------------------- .nv.callgraph             --------------------------
	.section	.nv.callgraph,"",@"SHT_CUDA_CALLGRAPH"
	.align	4
	.sectionentsize	8
	.align		4
        /*0000*/ 	.word	0x00000000
	.align		4
        /*0004*/ 	.word	0xffffffff
	.align		4
        /*0008*/ 	.word	0x00000000
	.align		4
        /*000c*/ 	.word	0xfffffffe
	.align		4
        /*0010*/ 	.word	0x00000000
	.align		4
        /*0014*/ 	.word	0xfffffffd
	.align		4
        /*0018*/ 	.word	0x00000000
	.align		4
        /*001c*/ 	.word	0xfffffffc


//--------------------- .nv.constant3             --------------------------
	.section	.nv.constant3,"a",@progbits
	.align	4
.nv.constant3:
	.type		const_tmin,@object
	.size		const_tmin,(const_delta - const_tmin)
const_tmin:
	.zero		4
	.type		const_delta,@object
	.size		const_delta,(const_coefficients - const_delta)
const_delta:
	.zero		4
	.type		const_coefficients,@object
	.size		const_coefficients,(const_pi - const_coefficients)
const_coefficients:
	.zero		4
	.type		const_pi,@object
	.size		const_pi,(const_pi_squared - const_pi)
const_pi:
	.zero		4
	.type		const_pi_squared,@object
	.size		const_pi_squared,(const_T - const_pi_squared)
const_pi_squared:
	.zero		4
	.type		const_T,@object
	.size		const_T,(const_pi_over_T - const_T)
const_T:
	.zero		4
	.type		const_pi_over_T,@object
	.size		const_pi_over_T,(constant_result_coefficient - const_pi_over_T)
const_pi_over_T:
	.zero		4
	.type		constant_result_coefficient,@object
	.size		constant_result_coefficient,(.L_7 - constant_result_coefficient)
constant_result_coefficient:
	.zero		4
.L_7:


//--------------------- .nv.constant4             --------------------------
	.section	.nv.constant4,"a",@progbits
	.align	8
	.align		8
.nv.constant4:
        /*0000*/ 	.dword	__cudart_i2opi_f


//--------------------- .text._Z13computeKernelPf --------------------------
	.section	.text._Z13computeKernelPf,"ax",@progbits
	.align	128
        .global         _Z13computeKernelPf
        .type           _Z13computeKernelPf,@function
        .size           _Z13computeKernelPf,(.L_x_19 - _Z13computeKernelPf)
        .other          _Z13computeKernelPf,@"STO_CUDA_ENTRY STV_DEFAULT"
_Z13computeKernelPf:
.text._Z13computeKernelPf:
[----:B------:R-:W-:Y:S01]  /*0000*/  LDC R1, c[0x0][0x37c] ;  /* 0x0000df00ff017b82 */ /* 0x000fe20000000800 */
[----:B------:R-:W0:Y:S01]  /*0010*/  S2R R5, SR_TID.X ;  /* 0x0000000000057919 */ /* 0x000e220000002100 */
[----:B------:R-:W1:Y:S06]  /*0020*/  LDCU UR5, c[0x3][0x8] ;  /* 0x00c00100ff0577ac */ /* 0x000e6c0008000800 */
[----:B------:R-:W2:Y:S01]  /*0030*/  S2UR UR4, SR_CTAID.X ;  /* 0x00000000000479c3 */ /* 0x000ea20000002500 */
[----:B------:R-:W-:Y:S01]  /*0040*/  BSSY.RECONVERGENT B0, `(.L_x_0) ;  /* 0x0000023000007945 */ /* 0x000fe20003800200 */
[----:B------:R-:W3:Y:S06]  /*0050*/  LDCU UR6, c[0x3][0x8] ;  /* 0x00c00100ff0677ac */ /* 0x000eec0008000800 */
[----:B------:R-:W2:Y:S01]  /*0060*/  LDC R4, c[0x0][0x360] ;  /* 0x0000d800ff047b82 */ /* 0x000ea20000000800 */
[----:B-1----:R-:W-:-:S05]  /*0070*/  IMAD.U32 R2, RZ, RZ, UR5 ;  /* 0x00000005ff027e24 */ /* 0x002fca000f8e00ff */
[----:B0-----:R-:W-:Y:S01]  /*0080*/  ISETP.GE.AND P0, PT, R5, R2, PT ;  /* 0x000000020500720c */ /* 0x001fe20003f06270 */
[----:B--2---:R-:W-:-:S12]  /*0090*/  IMAD R3, R4, UR4, R5 ;  /* 0x0000000404037c24 */ /* 0x004fd8000f8e0205 */
[----:B---3--:R-:W-:Y:S05]  /*00a0*/  @P0 BRA `(.L_x_1) ;  /* 0x0000000000700947 */ /* 0x008fea0003800000 */
[----:B------:R-:W0:Y:S01]  /*00b0*/  S2R R7, SR_CgaCtaId ;  /* 0x0000000000077919 */ /* 0x000e220000008800 */
[----:B------:R-:W-:-:S04]  /*00c0*/  MOV R6, 0x400 ;  /* 0x0000040000067802 */ /* 0x000fc80000000f00 */
[----:B0-----:R-:W-:-:S07]  /*00d0*/  LEA R6, R7, R6, 0x18 ;  /* 0x0000000607067211 */ /* 0x001fce00078ec0ff */
.L_x_5:
[----:B------:R-:W-:Y:S01]  /*00e0*/  VIADD R0, R5, 0x1 ;  /* 0x0000000105007836 */ /* 0x000fe20000000000 */
[----:B------:R-:W-:Y:S04]  /*00f0*/  BSSY.RECONVERGENT B1, `(.L_x_2) ;  /* 0x0000011000017945 */ /* 0x000fe80003800200 */
[----:B------:R-:W-:-:S05]  /*0100*/  I2FP.F32.S32 R0, R0 ;  /* 0x0000000000007245 */ /* 0x000fca0000201400 */
[----:B------:R-:W-:-:S04]  /*0110*/  FMUL R7, R0, 4 ;  /* 0x4080000000077820 */ /* 0x000fc80000400000 */
[----:B------:R-:W-:-:S04]  /*0120*/  FFMA R0, R0, R7, -R7 ;  /* 0x0000000700007223 */ /* 0x000fc80000000807 */
[----:B------:R-:W-:-:S04]  /*0130*/  FADD R9, R0, 1 ;  /* 0x3f80000000097421 */ /* 0x000fc80000000000 */
[----:B------:R-:W-:-:S05]  /*0140*/  VIADD R0, R9, 0x1800000 ;  /* 0x0180000009007836 */ /* 0x000fca0000000000 */
[----:B------:R-:W-:-:S04]  /*0150*/  LOP3.LUT R0, R0, 0x7f800000, RZ, 0xc0, !PT ;  /* 0x7f80000000007812 */ /* 0x000fc800078ec0ff */
[----:B------:R-:W-:-:S13]  /*0160*/  ISETP.GT.U32.AND P0, PT, R0, 0x1ffffff, PT ;  /* 0x01ffffff0000780c */ /* 0x000fda0003f04070 */
[----:B------:R-:W-:Y:S05]  /*0170*/  @P0 BRA `(.L_x_3) ;  /* 0x0000000000100947 */ /* 0x000fea0003800000 */
[----:B------:R-:W-:-:S07]  /*0180*/  MOV R8, 0x1a0 ;  /* 0x000001a000087802 */ /* 0x000fce0000000f00 */
[----:B------:R-:W-:Y:S05]  /*0190*/  CALL.REL.NOINC `($__internal_0_$__cuda_sm20_rcp_rn_f32_slowpath) ;  /* 0x0000000800bc7944 */ /* 0x000fea0003c00000 */
[----:B------:R-:W-:Y:S01]  /*01a0*/  IMAD.MOV.U32 R0, RZ, RZ, R7 ;  /* 0x000000ffff007224 */ /* 0x000fe200078e0007 */
[----:B------:R-:W-:Y:S06]  /*01b0*/  BRA `(.L_x_4) ;  /* 0x0000000000107947 */ /* 0x000fec0003800000 */
.L_x_3:
[----:B------:R-:W0:Y:S02]  /*01c0*/  MUFU.RCP R0, R9 ;  /* 0x0000000900007308 */ /* 0x000e240000001000 */
[----:B0-----:R-:W-:-:S04]  /*01d0*/  FFMA R2, R9, R0, -1 ;  /* 0xbf80000009027423 */ /* 0x001fc80000000000 */
[----:B------:R-:W-:-:S04]  /*01e0*/  FADD.FTZ R7, -R2, -RZ ;  /* 0x800000ff02077221 */ /* 0x000fc80000010100 */
[----:B------:R-:W-:-:S07]  /*01f0*/  FFMA R0, R0, R7, R0 ;  /* 0x0000000700007223 */ /* 0x000fce0000000000 */
.L_x_4:
[----:B------:R-:W-:Y:S05]  /*0200*/  BSYNC.RECONVERGENT B1 ;  /* 0x0000000000017941 */ /* 0x000fea0003800200 */
.L_x_2:
[----:B------:R-:W-:Y:S01]  /*0210*/  IMAD R7, R5, 0x4, R6 ;  /* 0x0000000405077824 */ /* 0x000fe200078e0206 */
[----:B------:R-:W-:Y:S01]  /*0220*/  IADD3 R5, PT, PT, R4, R5, RZ ;  /* 0x0000000504057210 */ /* 0x000fe20007ffe0ff */
[----:B------:R-:W-:-:S03]  /*0230*/  IMAD.U32 R2, RZ, RZ, UR6 ;  /* 0x00000006ff027e24 */ /* 0x000fc6000f8e00ff */
[----:B------:R0:W-:Y:S02]  /*0240*/  STS [R7], R0 ;  /* 0x0000000007007388 */ /* 0x0001e40000000800 */
[----:B------:R-:W-:-:S13]  /*0250*/  ISETP.GE.AND P0, PT, R5, R2, PT ;  /* 0x000000020500720c */ /* 0x000fda0003f06270 */
[----:B0-----:R-:W-:Y:S05]  /*0260*/  @!P0 BRA `(.L_x_5) ;  /* 0xfffffffc009c8947 */ /* 0x001fea000383ffff */
.L_x_1:
[----:B------:R-:W-:Y:S05]  /*0270*/  BSYNC.RECONVERGENT B0 ;  /* 0x0000000000007941 */ /* 0x000fea0003800200 */
.L_x_0:
[----:B------:R-:W0:Y:S01]  /*0280*/  LDCU UR4, c[0x0][0x370] ;  /* 0x00006e00ff0477ac */ /* 0x000e220008000800 */
[----:B------:R-:W-:Y:S01]  /*0290*/  BAR.SYNC.DEFER_BLOCKING 0x0 ;  /* 0x0000000000007b1d */ /* 0x000fe20000010000 */
[----:B0-----:R-:W-:-:S05]  /*02a0*/  IMAD R4, R4, UR4, RZ ;  /* 0x0000000404047c24 */ /* 0x001fca000f8e02ff */
[----:B------:R-:W-:-:S13]  /*02b0*/  ISETP.GE.U32.AND P0, PT, R3, R4, PT ;  /* 0x000000040300720c */ /* 0x000fda0003f06070 */
[----:B------:R-:W-:Y:S05]  /*02c0*/  @P0 EXIT ;  /* 0x000000000000094d */ /* 0x000fea0003800000 */
[----:B------:R-:W0:Y:S01]  /*02d0*/  LDC.64 R6, c[0x3][RZ] ;  /* 0x00c00000ff067b82 */ /* 0x000e220000000a00 */
[----:B------:R-:W-:Y:S01]  /*02e0*/  ISETP.GE.AND P0, PT, R2, 0x1, PT ;  /* 0x000000010200780c */ /* 0x000fe20003f06270 */
[----:B------:R-:W1:Y:S01]  /*02f0*/  LDCU.64 UR6, c[0x0][0x358] ;  /* 0x00006b00ff0677ac */ /* 0x000e620008000a00 */
[----:B------:R-:W-:Y:S01]  /*0300*/  I2FP.F32.S32 R5, R3 ;  /* 0x0000000300057245 */ /* 0x000fe20000201400 */
[----:B------:R-:W-:Y:S01]  /*0310*/  BSSY.RECONVERGENT B0, `(.L_x_6) ;  /* 0x000008f000007945 */ /* 0x000fe20003800200 */
[----:B------:R-:W-:-:S03]  /*0320*/  IMAD.MOV.U32 R2, RZ, RZ, RZ ;  /* 0x000000ffff027224 */ /* 0x000fc600078e00ff */
[----:B0-----:R-:W-:-:S06]  /*0330*/  FFMA R4, R5, R7, R6 ;  /* 0x0000000705047223 */ /* 0x001fcc0000000006 */
[----:B-1----:R-:W-:Y:S05]  /*0340*/  @!P0 BRA `(.L_x_7) ;  /* 0x00000008002c8947 */ /* 0x002fea0003800000 */
[----:B------:R-:W0:Y:S01]  /*0350*/  S2R R7, SR_CgaCtaId ;  /* 0x0000000000077919 */ /* 0x000e220000008800 */
[----:B------:R-:W-:Y:S01]  /*0360*/  MOV R6, 0x400 ;  /* 0x0000040000067802 */ /* 0x000fe20000000f00 */
[----:B------:R-:W-:Y:S02]  /*0370*/  IMAD.MOV.U32 R2, RZ, RZ, RZ ;  /* 0x000000ffff027224 */ /* 0x000fe400078e00ff */
[----:B------:R-:W-:Y:S01]  /*0380*/  IMAD.MOV.U32 R5, RZ, RZ, 0x1 ;  /* 0x00000001ff057424 */ /* 0x000fe200078e00ff */
[----:B0-----:R-:W-:-:S07]  /*0390*/  LEA R6, R7, R6, 0x18 ;  /* 0x0000000607067211 */ /* 0x001fce00078ec0ff */
.L_x_13:
[----:B------:R-:W0:Y:S01]  /*03a0*/  LDCU UR4, c[0x3][0x18] ;  /* 0x00c00300ff0477ac */ /* 0x000e220008000800 */
[----:B------:R-:W-:Y:S01]  /*03b0*/  LEA R0, R5, 0xffffffff, 0x1 ;  /* 0xffffffff05007811 */ /* 0x000fe200078e08ff */
[----:B------:R-:W-:Y:S03]  /*03c0*/  BSSY.RECONVERGENT B1, `(.L_x_8) ;  /* 0x000006a000017945 */ /* 0x000fe60003800200 */
[----:B------:R-:W-:-:S05]  /*03d0*/  I2FP.F32.S32 R0, R0 ;  /* 0x0000000000007245 */ /* 0x000fca0000201400 */
[----:B0-----:R-:W-:-:S04]  /*03e0*/  FMUL R9, R0, UR4 ;  /* 0x0000000400097c20 */ /* 0x001fc80008400000 */
[----:B------:R-:W-:-:S04]  /*03f0*/  FMUL R0, R4, R9 ;  /* 0x0000000904007220 */ /* 0x000fc80000400000 */
[C---:B------:R-:W-:Y:S01]  /*0400*/  FMUL R8, R0.reuse, 0.63661974668502807617 ;  /* 0x3f22f98300087820 */ /* 0x040fe20000400000 */
[----:B------:R-:W-:-:S03]  /*0410*/  FSETP.GE.AND P0, PT, |R0|, 105615, PT ;  /* 0x47ce47800000780b */ /* 0x000fc60003f06200 */
[----:B------:R-:W0:Y:S02]  /*0420*/  F2I.NTZ R12, R8 ;  /* 0x00000008000c7305 */ /* 0x000e240000203100 */
[----:B0-----:R-:W-:-:S05]  /*0430*/  I2FP.F32.S32 R9, R12 ;  /* 0x0000000c00097245 */ /* 0x001fca0000201400 */
[----:B------:R-:W-:-:S04]  /*0440*/  FFMA R10, R9, -1.5707962512969970703, R0 ;  /* 0xbfc90fda090a7823 */ /* 0x000fc80000000000 */
[----:B------:R-:W-:-:S04]  /*0450*/  FFMA R10, R9, -7.5497894158615963534e-08, R10 ;  /* 0xb3a22168090a7823 */ /* 0x000fc8000000000a */
[----:B------:R-:W-:Y:S01]  /*0460*/  FFMA R13, R9, -5.3903029534742383927e-15, R10 ;  /* 0xa7c234c5090d7823 */ /* 0x000fe2000000000a */
[----:B------:R-:W-:Y:S06]  /*0470*/  @!P0 BRA `(.L_x_9) ;  /* 0x0000000400788947 */ /* 0x000fec0003800000 */
[----:B------:R-:W-:-:S13]  /*0480*/  FSETP.NEU.AND P0, PT, |R0|, +INF , PT ;  /* 0x7f8000000000780b */ /* 0x000fda0003f0d200 */
[----:B------:R-:W-:Y:S01]  /*0490*/  @!P0 FMUL R13, RZ, R0 ;  /* 0x00000000ff0d8220 */ /* 0x000fe20000400000 */
[----:B------:R-:W-:Y:S01]  /*04a0*/  @!P0 IMAD.MOV.U32 R12, RZ, RZ, RZ ;  /* 0x000000ffff0c8224 */ /* 0x000fe200078e00ff */
[----:B------:R-:W-:Y:S06]  /*04b0*/  @!P0 BRA `(.L_x_9) ;  /* 0x0000000400688947 */ /* 0x000fec0003800000 */
[----:B------:R-:W-:Y:S01]  /*04c0*/  IMAD.SHL.U32 R8, R0, 0x100, RZ ;  /* 0x0000010000087824 */ /* 0x000fe200078e00ff */
[----:B------:R-:W-:Y:S01]  /*04d0*/  CS2R R10, SRZ ;  /* 0x00000000000a7805 */ /* 0x000fe2000001ff00 */
[----:B------:R-:W0:Y:S03]  /*04e0*/  LDCU.64 UR8, c[0x4][URZ] ;  /* 0x01000000ff0877ac */ /* 0x000e260008000a00 */
[----:B------:R-:W-:Y:S01]  /*04f0*/  LOP3.LUT R19, R8, 0x80000000, RZ, 0xfc, !PT ;  /* 0x8000000008137812 */ /* 0x000fe200078efcff */
[----:B------:R-:W-:Y:S01]  /*0500*/  UMOV UR5, URZ ;  /* 0x000000ff00057c82 */ /* 0x000fe20008000000 */
[----:B------:R-:W-:-:S05]  /*0510*/  UMOV UR4, URZ ;  /* 0x000000ff00047c82 */ /* 0x000fca0008000000 */
.L_x_10:
[----:B0-----:R-:W-:Y:S01]  /*0520*/  MOV R12, UR8 ;  /* 0x00000008000c7c02 */ /* 0x001fe20008000f00 */
[----:B------:R-:W-:-:S05]  /*0530*/  IMAD.U32 R13, RZ, RZ, UR9 ;  /* 0x00000009ff0d7e24 */ /* 0x000fca000f8e00ff */
[----:B------:R-:W2:Y:S01]  /*0540*/  LDG.E.CONSTANT R8, desc[UR6][R12.64] ;  /* 0x000000060c087981 */ /* 0x000ea2000c1e9900 */
[----:B------:R-:W-:Y:S01]  /*0550*/  UIADD3 UR4, UPT, UPT, UR4, 0x1, URZ ;  /* 0x0000000104047890 */ /* 0x000fe2000fffe0ff */
[C---:B------:R-:W-:Y:S01]  /*0560*/  ISETP.EQ.AND P0, PT, R10.reuse, RZ, PT ;  /* 0x000000ff0a00720c */ /* 0x040fe20003f02270 */
[----:B------:R-:W-:Y:S01]  /*0570*/  UIADD3 UR8, UP1, UPT, UR8, 0x4, URZ ;  /* 0x0000000408087890 */ /* 0x000fe2000ff3e0ff */
[C---:B------:R-:W-:Y:S01]  /*0580*/  ISETP.EQ.AND P1, PT, R10.reuse, 0x4, PT ;  /* 0x000000040a00780c */ /* 0x040fe20003f22270 */
[----:B------:R-:W-:Y:S01]  /*0590*/  UISETP.NE.AND UP0, UPT, UR4, 0x6, UPT ;  /* 0x000000060400788c */ /* 0x000fe2000bf05270 */
[C---:B------:R-:W-:Y:S01]  /*05a0*/  ISETP.EQ.AND P2, PT, R10.reuse, 0x8, PT ;  /* 0x000000080a00780c */ /* 0x040fe20003f42270 */
[----:B------:R-:W-:Y:S01]  /*05b0*/  UIADD3.X UR9, UPT, UPT, URZ, UR9, URZ, UP1, !UPT ;  /* 0x00000009ff097290 */ /* 0x000fe20008ffe4ff */
[C---:B------:R-:W-:Y:S02]  /*05c0*/  ISETP.EQ.AND P3, PT, R10.reuse, 0xc, PT ;  /* 0x0000000c0a00780c */ /* 0x040fe40003f62270 */
[----:B------:R-:W-:-:S02]  /*05d0*/  ISETP.EQ.AND P4, PT, R10, 0x10, PT ;  /* 0x000000100a00780c */ /* 0x000fc40003f82270 */
[C---:B------:R-:W-:Y:S01]  /*05e0*/  ISETP.EQ.AND P5, PT, R10.reuse, 0x14, PT ;  /* 0x000000140a00780c */ /* 0x040fe20003fa2270 */
[----:B------:R-:W-:Y:S02]  /*05f0*/  VIADD R10, R10, 0x4 ;  /* 0x000000040a0a7836 */ /* 0x000fe40000000000 */
[----:B--2---:R-:W-:-:S03]  /*0600*/  IMAD.WIDE.U32 R8, R8, R19, RZ ;  /* 0x0000001308087225 */ /* 0x004fc600078e00ff */
[----:B------:R-:W-:-:S04]  /*0610*/  IADD3 R8, P6, PT, R8, R11, RZ ;  /* 0x0000000b08087210 */ /* 0x000fc80007fde0ff */
[----:B------:R-:W-:Y:S01]  /*0620*/  IADD3.X R11, PT, PT, R9, UR5, RZ, P6, !PT ;  /* 0x00000005090b7c10 */ /* 0x000fe2000b7fe4ff */
[--C-:B------:R-:W-:Y:S01]  /*0630*/  @P0 IMAD.MOV.U32 R7, RZ, RZ, R8.reuse ;  /* 0x000000ffff070224 */ /* 0x100fe200078e0008 */
[----:B------:R-:W-:Y:S01]  /*0640*/  @P4 MOV R14, R8 ;  /* 0x00000008000e4202 */ /* 0x000fe20000000f00 */
[--C-:B------:R-:W-:Y:S02]  /*0650*/  @P1 IMAD.MOV.U32 R16, RZ, RZ, R8.reuse ;  /* 0x000000ffff101224 */ /* 0x100fe400078e0008 */
[--C-:B------:R-:W-:Y:S02]  /*0660*/  @P2 IMAD.MOV.U32 R17, RZ, RZ, R8.reuse ;  /* 0x000000ffff112224 */ /* 0x100fe400078e0008 */
[--C-:B------:R-:W-:Y:S02]  /*0670*/  @P3 IMAD.MOV.U32 R18, RZ, RZ, R8.reuse ;  /* 0x000000ffff123224 */ /* 0x100fe400078e0008 */
[----:B------:R-:W-:Y:S01]  /*0680*/  @P5 IMAD.MOV.U32 R15, RZ, RZ, R8 ;  /* 0x000000ffff0f5224 */ /* 0x000fe200078e0008 */
[----:B------:R-:W-:Y:S06]  /*0690*/  BRA.U UP0, `(.L_x_10) ;  /* 0xfffffffd00a07547 */ /* 0x000fec000b83ffff */
[----:B------:R-:W-:Y:S01]  /*06a0*/  SHF.R.U32.HI R8, RZ, 0x17, R0 ;  /* 0x00000017ff087819 */ /* 0x000fe20000011600 */
[----:B------:R-:W-:Y:S03]  /*06b0*/  BSSY.RECONVERGENT B2, `(.L_x_11) ;  /* 0x0000028000027945 */ /* 0x000fe60003800200 */
[C---:B------:R-:W-:Y:S02]  /*06c0*/  LOP3.LUT R9, R8.reuse, 0xe0, RZ, 0xc0, !PT ;  /* 0x000000e008097812 */ /* 0x040fe400078ec0ff */
[----:B------:R-:W-:-:S03]  /*06d0*/  LOP3.LUT P6, RZ, R8, 0x1f, RZ, 0xc0, !PT ;  /* 0x0000001f08ff7812 */ /* 0x000fc600078cc0ff */
[----:B------:R-:W-:-:S05]  /*06e0*/  VIADD R9, R9, 0xffffff80 ;  /* 0xffffff8009097836 */ /* 0x000fca0000000000 */
[----:B------:R-:W-:-:S05]  /*06f0*/  SHF.R.U32.HI R9, RZ, 0x5, R9 ;  /* 0x00000005ff097819 */ /* 0x000fca0000011609 */
[----:B------:R-:W-:-:S05]  /*0700*/  IMAD.U32 R13, R9, -0x4, RZ ;  /* 0xfffffffc090d7824 */ /* 0x000fca00078e00ff */
[C---:B------:R-:W-:Y:S02]  /*0710*/  ISETP.EQ.AND P3, PT, R13.reuse, -0x18, PT ;  /* 0xffffffe80d00780c */ /* 0x040fe40003f62270 */
[C---:B------:R-:W-:Y:S02]  /*0720*/  ISETP.EQ.AND P4, PT, R13.reuse, -0x14, PT ;  /* 0xffffffec0d00780c */ /* 0x040fe40003f82270 */
[C---:B------:R-:W-:Y:S02]  /*0730*/  ISETP.EQ.AND P2, PT, R13.reuse, -0x10, PT ;  /* 0xfffffff00d00780c */ /* 0x040fe40003f42270 */
[C---:B------:R-:W-:Y:S02]  /*0740*/  ISETP.EQ.AND P1, PT, R13.reuse, -0xc, PT ;  /* 0xfffffff40d00780c */ /* 0x040fe40003f22270 */
[C---:B------:R-:W-:Y:S02]  /*0750*/  ISETP.EQ.AND P0, PT, R13.reuse, -0x8, PT ;  /* 0xfffffff80d00780c */ /* 0x040fe40003f02270 */
[----:B------:R-:W-:-:S03]  /*0760*/  ISETP.EQ.AND P5, PT, R13, RZ, PT ;  /* 0x000000ff0d00720c */ /* 0x000fc60003fa2270 */
[----:B------:R-:W-:Y:S01]  /*0770*/  @P3 IMAD.MOV.U32 R12, RZ, RZ, R7 ;  /* 0x000000ffff0c3224 */ /* 0x000fe200078e0007 */
[C---:B------:R-:W-:Y:S01]  /*0780*/  ISETP.EQ.AND P3, PT, R13.reuse, -0x4, PT ;  /* 0xfffffffc0d00780c */ /* 0x040fe20003f62270 */
[--C-:B------:R-:W-:Y:S01]  /*0790*/  @P4 IMAD.MOV.U32 R12, RZ, RZ, R16.reuse ;  /* 0x000000ffff0c4224 */ /* 0x100fe200078e0010 */
[----:B------:R-:W-:Y:S01]  /*07a0*/  @P4 MOV R9, R7 ;  /* 0x0000000700094202 */ /* 0x000fe20000000f00 */
[----:B------:R-:W-:Y:S01]  /*07b0*/  @P2 IMAD.MOV.U32 R9, RZ, RZ, R16 ;  /* 0x000000ffff092224 */ /* 0x000fe200078e0010 */
[----:B------:R-:W-:Y:S01]  /*07c0*/  ISETP.EQ.AND P4, PT, R13, 0x4, PT ;  /* 0x000000040d00780c */ /* 0x000fe20003f82270 */
[--C-:B------:R-:W-:Y:S02]  /*07d0*/  @P2 IMAD.MOV.U32 R12, RZ, RZ, R17.reuse ;  /* 0x000000ffff0c2224 */ /* 0x100fe400078e0011 */
[----:B------:R-:W-:Y:S01]  /*07e0*/  @P1 IMAD.MOV.U32 R9, RZ, RZ, R17 ;  /* 0x000000ffff091224 */ /* 0x000fe200078e0011 */
[----:B------:R-:W-:Y:S01]  /*07f0*/  @P0 MOV R9, R18 ;  /* 0x0000001200090202 */ /* 0x000fe20000000f00 */
[----:B------:R-:W-:-:S02]  /*0800*/  @P1 IMAD.MOV.U32 R12, RZ, RZ, R18 ;  /* 0x000000ffff0c1224 */ /* 0x000fc400078e0012 */
[--C-:B------:R-:W-:Y:S02]  /*0810*/  @P0 IMAD.MOV.U32 R12, RZ, RZ, R14.reuse ;  /* 0x000000ffff0c0224 */ /* 0x100fe400078e000e */
[----:B------:R-:W-:Y:S02]  /*0820*/  @P3 IMAD.MOV.U32 R9, RZ, RZ, R14 ;  /* 0x000000ffff093224 */ /* 0x000fe400078e000e */
[--C-:B------:R-:W-:Y:S02]  /*0830*/  @P3 IMAD.MOV.U32 R12, RZ, RZ, R15.reuse ;  /* 0x000000ffff0c3224 */ /* 0x100fe400078e000f */
[----:B------:R-:W-:Y:S01]  /*0840*/  @P5 IMAD.MOV.U32 R9, RZ, RZ, R15 ;  /* 0x000000ffff095224 */ /* 0x000fe200078e000f */
[----:B------:R-:W-:Y:S01]  /*0850*/  @P4 MOV R9, R11 ;  /* 0x0000000b00094202 */ /* 0x000fe20000000f00 */
[----:B------:R-:W-:Y:S01]  /*0860*/  @P5 IMAD.MOV.U32 R12, RZ, RZ, R11 ;  /* 0x000000ffff0c5224 */ /* 0x000fe200078e000b */
[----:B------:R-:W-:Y:S06]  /*0870*/  @!P6 BRA `(.L_x_12) ;  /* 0x00000000002ce947 */ /* 0x000fec0003800000 */
[----:B------:R-:W-:Y:S01]  /*0880*/  @P2 IMAD.MOV.U32 R10, RZ, RZ, R7 ;  /* 0x000000ffff0a2224 */ /* 0x000fe200078e0007 */
[----:B------:R-:W-:Y:S01]  /*0890*/  LOP3.LUT R8, R8, 0x1f, RZ, 0xc0, !PT ;  /* 0x0000001f08087812 */ /* 0x000fe200078ec0ff */
[----:B------:R-:W-:Y:S02]  /*08a0*/  @P1 IMAD.MOV.U32 R10, RZ, RZ, R16 ;  /* 0x000000ffff0a1224 */ /* 0x000fe400078e0010 */
[----:B------:R-:W-:Y:S01]  /*08b0*/  @P0 IMAD.MOV.U32 R10, RZ, RZ, R17 ;  /* 0x000000ffff0a0224 */ /* 0x000fe200078e0011 */
[----:B------:R-:W-:Y:S01]  /*08c0*/  ISETP.EQ.AND P0, PT, R13, 0x8, PT ;  /* 0x000000080d00780c */ /* 0x000fe20003f02270 */
[----:B------:R-:W-:Y:S01]  /*08d0*/  @P3 IMAD.MOV.U32 R10, RZ, RZ, R18 ;  /* 0x000000ffff0a3224 */ /* 0x000fe200078e0012 */
[----:B------:R-:W-:Y:S01]  /*08e0*/  SHF.L.W.U32.HI R12, R9, R8, R12 ;  /* 0x00000008090c7219 */ /* 0x000fe20000010e0c */
[----:B------:R-:W-:Y:S01]  /*08f0*/  @P5 IMAD.MOV.U32 R10, RZ, RZ, R14 ;  /* 0x000000ffff0a5224 */ /* 0x000fe200078e000e */
[----:B------:R-:W-:-:S09]  /*0900*/  @P4 MOV R10, R15 ;  /* 0x0000000f000a4202 */ /* 0x000fd20000000f00 */
[----:B------:R-:W-:-:S05]  /*0910*/  @P0 IMAD.MOV.U32 R10, RZ, RZ, R11 ;  /* 0x000000ffff0a0224 */ /* 0x000fca00078e000b */
[----:B------:R-:W-:-:S07]  /*0920*/  SHF.L.W.U32.HI R9, R10, R8, R9 ;  /* 0x000000080a097219 */ /* 0x000fce0000010e09 */
.L_x_12:
[----:B------:R-:W-:Y:S05]  /*0930*/  BSYNC.RECONVERGENT B2 ;  /* 0x0000000000027941 */ /* 0x000fea0003800200 */
.L_x_11:
[C---:B------:R-:W-:Y:S01]  /*0940*/  SHF.L.W.U32.HI R13, R9.reuse, 0x2, R12 ;  /* 0x00000002090d7819 */ /* 0x040fe20000010e0c */
[----:B------:R-:W-:Y:S01]  /*0950*/  IMAD.SHL.U32 R9, R9, 0x4, RZ ;  /* 0x0000000409097824 */ /* 0x000fe200078e00ff */
[----:B------:R-:W-:Y:S01]  /*0960*/  UMOV UR4, 0x54442d19 ;  /* 0x54442d1900047882 */ /* 0x000fe20000000000 */
[----:B------:R-:W-:Y:S01]  /*0970*/  UMOV UR5, 0x3bf921fb ;  /* 0x3bf921fb00057882 */ /* 0x000fe20000000000 */
[----:B------:R-:W-:Y:S02]  /*0980*/  SHF.R.S32.HI R10, RZ, 0x1f, R13 ;  /* 0x0000001fff0a7819 */ /* 0x000fe4000001140d */
[----:B------:R-:W-:Y:S02]  /*0990*/  ISETP.GE.AND P0, PT, R0, RZ, PT ;  /* 0x000000ff0000720c */ /* 0x000fe40003f06270 */
[C---:B------:R-:W-:Y:S02]  /*09a0*/  LOP3.LUT R8, R10.reuse, R9, RZ, 0x3c, !PT ;  /* 0x000000090a087212 */ /* 0x040fe400078e3cff */
[----:B------:R-:W-:-:S02]  /*09b0*/  LOP3.LUT R9, R10, R13, RZ, 0x3c, !PT ;  /* 0x0000000d0a097212 */ /* 0x000fc400078e3cff */
[----:B------:R-:W-:Y:S02]  /*09c0*/  SHF.R.U32.HI R12, RZ, 0x1e, R12 ;  /* 0x0000001eff0c7819 */ /* 0x000fe4000001160c */
[C---:B------:R-:W-:Y:S02]  /*09d0*/  LOP3.LUT R0, R13.reuse, R0, RZ, 0x3c, !PT ;  /* 0x000000000d007212 */ /* 0x040fe400078e3cff */
[----:B------:R-:W0:Y:S01]  /*09e0*/  I2F.F64.S64 R8, R8 ;  /* 0x0000000800087312 */ /* 0x000e220000301c00 */
[----:B------:R-:W-:Y:S02]  /*09f0*/  LEA.HI R12, R13, R12, RZ, 0x1 ;  /* 0x0000000c0d0c7211 */ /* 0x000fe400078f08ff */
[----:B------:R-:W-:-:S03]  /*0a00*/  ISETP.GE.AND P1, PT, R0, RZ, PT ;  /* 0x000000ff0000720c */ /* 0x000fc60003f26270 */
[----:B------:R-:W-:-:S04]  /*0a10*/  IMAD.MOV R0, RZ, RZ, -R12 ;  /* 0x000000ffff007224 */ /* 0x000fc800078e0a0c */
[----:B------:R-:W-:Y:S01]  /*0a20*/  @!P0 IMAD.MOV.U32 R12, RZ, RZ, R0 ;  /* 0x000000ffff0c8224 */ /* 0x000fe200078e0000 */
[----:B0-----:R-:W-:-:S10]  /*0a30*/  DMUL R10, R8, UR4 ;  /* 0x00000004080a7c28 */ /* 0x001fd40008000000 */
[----:B------:R-:W0:Y:S02]  /*0a40*/  F2F.F32.F64 R10, R10 ;  /* 0x0000000a000a7310 */ /* 0x000e240000301000 */
[----:B0-----:R-:W-:-:S07]  /*0a50*/  FSEL R13, -R10, R10, !P1 ;  /* 0x0000000a0a0d7208 */ /* 0x001fce0004800100 */
.L_x_9:
[----:B------:R-:W-:Y:S05]  /*0a60*/  BSYNC.RECONVERGENT B1 ;  /* 0x0000000000017941 */ /* 0x000fea0003800200 */
.L_x_8:
[----:B------:R-:W-:Y:S01]  /*0a70*/  IMAD R9, R5, 0x4, R6 ;  /* 0x0000000405097824 */ /* 0x000fe200078e0206 */
[----:B------:R-:W-:Y:S01]  /*0a80*/  MOV R8, 0x37cbac00 ;  /* 0x37cbac0000087802 */ /* 0x000fe20000000f00 */
[----:B------:R-:W0:Y:S01]  /*0a90*/  LDCU UR4, c[0x3][0x8] ;  /* 0x00c00100ff0477ac */ /* 0x000e220008000800 */
[----:B------:R-:W-:Y:S01]  /*0aa0*/  LOP3.LUT R0, R12, 0x1, RZ, 0xc0, !PT ;  /* 0x000000010c007812 */ /* 0x000fe200078ec0ff */
[----:B------:R-:W-:Y:S01]  /*0ab0*/  FMUL R11, R13, R13 ;  /* 0x0000000d0d0b7220 */ /* 0x000fe20000400000 */
[----:B------:R-:W-:Y:S01]  /*0ac0*/  IMAD.MOV.U32 R19, RZ, RZ, 0x3e2aaaa8 ;  /* 0x3e2aaaa8ff137424 */ /* 0x000fe200078e00ff */
[----:B------:R-:W1:Y:S01]  /*0ad0*/  LDS R9, [R9+-0x4] ;  /* 0xfffffc0009097984 */ /* 0x000e620000000800 */
[----:B------:R-:W-:Y:S01]  /*0ae0*/  ISETP.NE.U32.AND P0, PT, R0, 0x1, PT ;  /* 0x000000010000780c */ /* 0x000fe20003f05070 */
[----:B------:R-:W-:Y:S01]  /*0af0*/  FFMA R8, R11, R8, -0.0013887860113754868507 ;  /* 0xbab607ed0b087423 */ /* 0x000fe20000000008 */
[----:B------:R-:W-:Y:S02]  /*0b00*/  IMAD.MOV.U32 R0, RZ, RZ, 0x3c0885e4 ;  /* 0x3c0885e4ff007424 */ /* 0x000fe400078e00ff */
[----:B------:R-:W-:Y:S01]  /*0b10*/  VIADD R12, R12, 0x1 ;  /* 0x000000010c0c7836 */ /* 0x000fe20000000000 */
[----:B------:R-:W-:-:S02]  /*0b20*/  FSEL R19, -R19, -0.4999999701976776123, !P0 ;  /* 0xbeffffff13137808 */ /* 0x000fc40004000100 */
[----:B------:R-:W-:Y:S02]  /*0b30*/  FSEL R8, R8, -0.00019574658654164522886, P0 ;  /* 0xb94d415308087808 */ /* 0x000fe40000000000 */
[----:B------:R-:W-:Y:S02]  /*0b40*/  FSEL R0, R0, 0.041666727513074874878, !P0 ;  /* 0x3d2aaabb00007808 */ /* 0x000fe40004000000 */
[----:B------:R-:W-:-:S03]  /*0b50*/  LOP3.LUT P1, RZ, R12, 0x2, RZ, 0xc0, !PT ;  /* 0x000000020cff7812 */ /* 0x000fc6000782c0ff */
[----:B------:R-:W-:Y:S01]  /*0b60*/  FFMA R8, R11, R8, R0 ;  /* 0x000000080b087223 */ /* 0x000fe20000000000 */
[----:B------:R-:W-:Y:S02]  /*0b70*/  FSEL R0, R13, 1, !P0 ;  /* 0x3f8000000d007808 */ /* 0x000fe40004000000 */
[----:B0-----:R-:W-:Y:S01]  /*0b80*/  ISETP.NE.AND P0, PT, R5, UR4, PT ;  /* 0x0000000405007c0c */ /* 0x001fe2000bf05270 */
[----:B------:R-:W-:Y:S01]  /*0b90*/  FFMA R8, R11, R8, R19 ;  /* 0x000000080b087223 */ /* 0x000fe20000000013 */
[----:B------:R-:W-:Y:S02]  /*0ba0*/  VIADD R5, R5, 0x1 ;  /* 0x0000000105057836 */ /* 0x000fe40000000000 */
[----:B------:R-:W-:-:S04]  /*0bb0*/  FFMA R11, R11, R0, RZ ;  /* 0x000000000b0b7223 */ /* 0x000fc800000000ff */
[----:B------:R-:W-:-:S04]  /*0bc0*/  FFMA R11, R11, R8, R0 ;  /* 0x000000080b0b7223 */ /* 0x000fc80000000000 */
[----:B------:R-:W-:-:S04]  /*0bd0*/  @P1 FADD R11, RZ, -R11 ;  /* 0x8000000bff0b1221 */ /* 0x000fc80000000000 */
[----:B-1----:R-:W-:Y:S01]  /*0be0*/  FFMA R2, R11, R9, R2 ;  /* 0x000000090b027223 */ /* 0x002fe20000000002 */
[----:B------:R-:W-:Y:S06]  /*0bf0*/  @P0 BRA `(.L_x_13) ;  /* 0xfffffff400e80947 */ /* 0x000fec000383ffff */
.L_x_7:
[----:B------:R-:W-:Y:S05]  /*0c00*/  BSYNC.RECONVERGENT B0 ;  /* 0x0000000000007941 */ /* 0x000fea0003800200 */
.L_x_6:
[----:B------:R-:W0:Y:S01]  /*0c10*/  LDC.64 R4, c[0x0][0x380] ;  /* 0x0000e000ff047b82 */ /* 0x000e220000000a00 */
[----:B------:R-:W1:Y:S07]  /*0c20*/  LDCU UR4, c[0x3][0x1c] ;  /* 0x00c00380ff0477ac */ /* 0x000e6e0008000800 */
[----:B------:R-:W2:Y:S01]  /*0c30*/  LDC R7, c[0x3][0x14] ;  /* 0x00c00500ff077b82 */ /* 0x000ea20000000800 */
[----:B-1----:R-:W-:Y:S01]  /*0c40*/  FMUL R0, R2, UR4 ;  /* 0x0000000402007c20 */ /* 0x002fe20008400000 */
[----:B0-----:R-:W-:-:S04]  /*0c50*/  IMAD.WIDE R2, R3, 0x4, R4 ;  /* 0x0000000403027825 */ /* 0x001fc800078e0204 */
[----:B--2---:R-:W-:-:S05]  /*0c60*/  FFMA R5, R7, 0.5, -R0 ;  /* 0x3f00000007057823 */ /* 0x004fca0000000800 */
[----:B------:R-:W-:Y:S01]  /*0c70*/  STG.E desc[UR6][R2.64], R5 ;  /* 0x0000000502007986 */ /* 0x000fe2000c101906 */
[----:B------:R-:W-:Y:S05]  /*0c80*/  EXIT ;  /* 0x000000000000794d */ /* 0x000fea0003800000 */
        .weak           $__internal_0_$__cuda_sm20_rcp_rn_f32_slowpath
        .type           $__internal_0_$__cuda_sm20_rcp_rn_f32_slowpath,@function
        .size           $__internal_0_$__cuda_sm20_rcp_rn_f32_slowpath,(.L_x_19 - $__internal_0_$__cuda_sm20_rcp_rn_f32_slowpath)
$__internal_0_$__cuda_sm20_rcp_rn_f32_slowpath:
[----:B------:R-:W-:Y:S01]  /*0c90*/  IMAD.SHL.U32 R0, R9, 0x2, RZ ;  /* 0x0000000209007824 */ /* 0x000fe200078e00ff */
[----:B------:R-:W-:Y:S04]  /*0ca0*/  BSSY.RECONVERGENT B2, `(.L_x_14) ;  /* 0x0000031000027945 */ /* 0x000fe80003800200 */
[----:B------:R-:W-:Y:S02]  /*0cb0*/  SHF.R.U32.HI R11, RZ, 0x18, R0 ;  /* 0x00000018ff0b7819 */ /* 0x000fe40000011600 */
[----:B------:R-:W-:Y:S02]  /*0cc0*/  MOV R0, R9 ;  /* 0x0000000900007202 */ /* 0x000fe40000000f00 */
[----:B------:R-:W-:-:S13]  /*0cd0*/  ISETP.NE.U32.AND P0, PT, R11, RZ, PT ;  /* 0x000000ff0b00720c */ /* 0x000fda0003f05070 */
[----:B------:R-:W-:Y:S05]  /*0ce0*/  @P0 BRA `(.L_x_15) ;  /* 0x0000000000280947 */ /* 0x000fea0003800000 */
[----:B------:R-:W-:-:S05]  /*0cf0*/  IMAD.SHL.U32 R2, R0, 0x2, RZ ;  /* 0x0000000200027824 */ /* 0x000fca00078e00ff */
[----:B------:R-:W-:-:S13]  /*0d00*/  ISETP.NE.AND P0, PT, R2, RZ, PT ;  /* 0x000000ff0200720c */ /* 0x000fda0003f05270 */
[----:B------:R-:W-:Y:S01]  /*0d10*/  @P0 FFMA R9, R0, 1.84467440737095516160e+19, RZ ;  /* 0x5f80000000090823 */ /* 0x000fe200000000ff */
[----:B------:R-:W-:Y:S08]  /*0d20*/  @!P0 MUFU.RCP R7, R0 ;  /* 0x0000000000078308 */ /* 0x000ff00000001000 */
[----:B------:R-:W0:Y:S02]  /*0d30*/  @P0 MUFU.RCP R2, R9 ;  /* 0x0000000900020308 */ /* 0x000e240000001000 */
[----:B0-----:R-:W-:-:S04]  /*0d40*/  @P0 FFMA R10, R9, R2, -1 ;  /* 0xbf800000090a0423 */ /* 0x001fc80000000002 */
[----:B------:R-:W-:-:S04]  /*0d50*/  @P0 FADD.FTZ R11, -R10, -RZ ;  /* 0x800000ff0a0b0221 */ /* 0x000fc80000010100 */
[----:B------:R-:W-:-:S04]  /*0d60*/  @P0 FFMA R2, R2, R11, R2 ;  /* 0x0000000b02020223 */ /* 0x000fc80000000002 */
[----:B------:R-:W-:Y:S01]  /*0d70*/  @P0 FFMA R7, R2, 1.84467440737095516160e+19, RZ ;  /* 0x5f80000002070823 */ /* 0x000fe200000000ff */
[----:B------:R-:W-:Y:S06]  /*0d80*/  BRA `(.L_x_16) ;  /* 0x0000000000887947 */ /* 0x000fec0003800000 */
.L_x_15:
[----:B------:R-:W-:-:S05]  /*0d90*/  VIADD R13, R11, 0xffffff03 ;  /* 0xffffff030b0d7836 */ /* 0x000fca0000000000 */
[----:B------:R-:W-:-:S13]  /*0da0*/  ISETP.GT.U32.AND P0, PT, R13, 0x1, PT ;  /* 0x000000010d00780c */ /* 0x000fda0003f04070 */
[----:B------:R-:W-:Y:S05]  /*0db0*/  @P0 BRA `(.L_x_17) ;  /* 0x0000000000780947 */ /* 0x000fea0003800000 */
[----:B------:R-:W-:Y:S01]  /*0dc0*/  LOP3.LUT R2, R0, 0x7fffff, RZ, 0xc0, !PT ;  /* 0x007fffff00027812 */ /* 0x000fe200078ec0ff */
[----:B------:R-:W-:-:S03]  /*0dd0*/  IMAD.MOV.U32 R12, RZ, RZ, 0x3 ;  /* 0x00000003ff0c7424 */ /* 0x000fc600078e00ff */
[----:B------:R-:W-:Y:S02]  /*0de0*/  LOP3.LUT R2, R2, 0x3f800000, RZ, 0xfc, !PT ;  /* 0x3f80000002027812 */ /* 0x000fe400078efcff */
[----:B------:R-:W-:Y:S02]  /*0df0*/  SHF.L.U32 R12, R12, R13, RZ ;  /* 0x0000000d0c0c7219 */ /* 0x000fe400000006ff */
[----:B------:R-:W0:Y:S02]  /*0e00*/  MUFU.RCP R7, R2 ;  /* 0x0000000200077308 */ /* 0x000e240000001000 */
[----:B0-----:R-:W-:-:S04]  /*0e10*/  FFMA R9, R2, R7, -1 ;  /* 0xbf80000002097423 */ /* 0x001fc80000000007 */
[----:B------:R-:W-:-:S04]  /*0e20*/  FADD.FTZ R10, -R9, -RZ ;  /* 0x800000ff090a7221 */ /* 0x000fc80000010100 */
[CCC-:B------:R-:W-:Y:S01]  /*0e30*/  FFMA.RM R9, R7.reuse, R10.reuse, R7.reuse ;  /* 0x0000000a07097223 */ /* 0x1c0fe20000004007 */
[----:B------:R-:W-:-:S04]  /*0e40*/  FFMA.RP R10, R7, R10, R7 ;  /* 0x0000000a070a7223 */ /* 0x000fc80000008007 */
[C---:B------:R-:W-:Y:S02]  /*0e50*/  LOP3.LUT R7, R9.reuse, 0x7fffff, RZ, 0xc0, !PT ;  /* 0x007fffff09077812 */ /* 0x040fe400078ec0ff */
[----:B------:R-:W-:Y:S02]  /*0e60*/  FSETP.NEU.FTZ.AND P0, PT, R9, R10, PT ;  /* 0x0000000a0900720b */ /* 0x000fe40003f1d000 */
[----:B------:R-:W-:Y:S02]  /*0e70*/  LOP3.LUT R7, R7, 0x800000, RZ, 0xfc, !PT ;  /* 0x0080000007077812 */ /* 0x000fe400078efcff */
[----:B------:R-:W-:Y:S02]  /*0e80*/  SEL R9, RZ, 0xffffffff, !P0 ;  /* 0xffffffffff097807 */ /* 0x000fe40004000000 */
[----:B------:R-:W-:-:S03]  /*0e90*/  LOP3.LUT R12, R12, R7, RZ, 0xc0, !PT ;  /* 0x000000070c0c7212 */ /* 0x000fc600078ec0ff */
[----:B------:R-:W-:Y:S01]  /*0ea0*/  IMAD.MOV R2, RZ, RZ, -R9 ;  /* 0x000000ffff027224 */ /* 0x000fe200078e0a09 */
[----:B------:R-:W-:-:S04]  /*0eb0*/  SHF.R.U32.HI R12, RZ, R13, R12 ;  /* 0x0000000dff0c7219 */ /* 0x000fc8000001160c */
[----:B------:R-:W-:Y:S02]  /*0ec0*/  LOP3.LUT P1, RZ, R2, R13, R7, 0xf8, !PT ;  /* 0x0000000d02ff7212 */ /* 0x000fe4000782f807 */
[C---:B------:R-:W-:Y:S02]  /*0ed0*/  LOP3.LUT P0, RZ, R12.reuse, 0x1, RZ, 0xc0, !PT ;  /* 0x000000010cff7812 */ /* 0x040fe4000780c0ff */
[----:B------:R-:W-:-:S04]  /*0ee0*/  LOP3.LUT P2, RZ, R12, 0x2, RZ, 0xc0, !PT ;  /* 0x000000020cff7812 */ /* 0x000fc8000784c0ff */
[----:B------:R-:W-:Y:S02]  /*0ef0*/  PLOP3.LUT P0, PT, P0, P1, P2, 0xe0, 0x0 ;  /* 0x000000000000781c */ /* 0x000fe40000703c20 */
[----:B------:R-:W-:Y:S02]  /*0f00*/  LOP3.LUT P1, RZ, R0, 0x7fffff, RZ, 0xc0, !PT ;  /* 0x007fffff00ff7812 */ /* 0x000fe4000782c0ff */
[----:B------:R-:W-:-:S05]  /*0f10*/  SEL R2, RZ, 0x1, !P0 ;  /* 0x00000001ff027807 */ /* 0x000fca0004000000 */
[----:B------:R-:W-:-:S05]  /*0f20*/  IMAD.MOV R2, RZ, RZ, -R2 ;  /* 0x000000ffff027224 */ /* 0x000fca00078e0a02 */
[----:B------:R-:W-:Y:S02]  /*0f30*/  ISETP.GE.AND P0, PT, R2, RZ, PT ;  /* 0x000000ff0200720c */ /* 0x000fe40003f06270 */
[----:B------:R-:W-:-:S04]  /*0f40*/  IADD3 R2, PT, PT, R11, -0xfc, RZ ;  /* 0xffffff040b027810 */ /* 0x000fc80007ffe0ff */
[----:B------:R-:W-:-:S07]  /*0f50*/  SHF.R.U32.HI R7, RZ, R2, R7 ;  /* 0x00000002ff077219 */ /* 0x000fce0000011607 */
[----:B------:R-:W-:-:S04]  /*0f60*/  @!P0 VIADD R7, R7, 0x1 ;  /* 0x0000000107078836 */ /* 0x000fc80000000000 */
[----:B------:R-:W-:-:S05]  /*0f70*/  @!P1 IMAD.SHL.U32 R7, R7, 0x2, RZ ;  /* 0x0000000207079824 */ /* 0x000fca00078e00ff */
[----:B------:R-:W-:Y:S01]  /*0f80*/  LOP3.LUT R7, R7, 0x80000000, R0, 0xf8, !PT ;  /* 0x8000000007077812 */ /* 0x000fe200078ef800 */
[----:B------:R-:W-:Y:S06]  /*0f90*/  BRA `(.L_x_16) ;  /* 0x0000000000047947 */ /* 0x000fec0003800000 */
.L_x_17:
[----:B------:R0:W1:Y:S02]  /*0fa0*/  MUFU.RCP R7, R0 ;  /* 0x0000000000077308 */ /* 0x0000640000001000 */
.L_x_16:
[----:B------:R-:W-:Y:S05]  /*0fb0*/  BSYNC.RECONVERGENT B2 ;  /* 0x0000000000027941 */ /* 0x000fea0003800200 */
.L_x_14:
[----:B------:R-:W-:-:S04]  /*0fc0*/  IMAD.MOV.U32 R9, RZ, RZ, 0x0 ;  /* 0x00000000ff097424 */ /* 0x000fc800078e00ff */
[----:B01----:R-:W-:Y:S05]  /*0fd0*/  RET.REL.NODEC R8 `(_Z13computeKernelPf) ;  /* 0xfffffff008087950 */ /* 0x003fea0003c3ffff */
.L_x_18:
[----:B------:R-:W-:-:S00]  /*0fe0*/  BRA `(.L_x_18) ;  /* 0xfffffffc00fc7947 */ /* 0x000fc0000383ffff */
[----:B------:R-:W-:-:S00]  /*0ff0*/  NOP ;  /* 0x0000000000007918 */ /* 0x000fc00000000000 */
        /* <DEDUP_REMOVED lines=8> */
.L_x_19:


//--------------------- .nv.global.init           --------------------------
	.section	.nv.global.init,"aw",@progbits
	.align	4
.nv.global.init:
	.type		__cudart_i2opi_f,@object
	.size		__cudart_i2opi_f,(.L_8 - __cudart_i2opi_f)
__cudart_i2opi_f:
        /*0000*/ 	.byte	0x41, 0x90, 0x43, 0x3c, 0x99, 0x95, 0x62, 0xdb, 0xc0, 0xdd, 0x34, 0xf5, 0xd1, 0x57, 0x27, 0xfc
        /*0010*/ 	.byte	0x29, 0x15, 0x44, 0x4e, 0x6e, 0x83, 0xf9, 0xa2
.L_8:


//--------------------- .nv.shared._Z13computeKernelPf --------------------------
	.section	.nv.shared._Z13computeKernelPf,"aw",@nobits
	.sectionflags	@""
	.align	4
.nv.shared._Z13computeKernelPf:
	.zero		5120


//--------------------- .nv.shared.reserved.0     --------------------------
	.section	.nv.shared.reserved.0,"aw",@nobits
	.weak		__nv_reservedSMEM_offset_0_alias
	.size		__nv_reservedSMEM_offset_0_alias, 0, 64
	.other		__nv_reservedSMEM_offset_0_alias,@"STO_CUDA_RESERVED_SHARED STV_DEFAULT"
__nv_reservedSMEM_offset_0_alias:
	.zero		0
	.zero		64


//--------------------- .nv.constant0._Z13computeKernelPf --------------------------
	.section	.nv.constant0._Z13computeKernelPf,"a",@progbits
	.sectionflags	@""
	.align	4
.nv.constant0._Z13computeKernelPf:
	.zero		904


//--------------------- SYMBOLS --------------------------

	.type		.nv.reservedSmem.offset0,@object
	.size		.nv.reservedSmem.offset0,0x4
	.type		.nv.reservedSmem.cap,@object
	.size		.nv.reservedSmem.cap,0x4
